//
// Generated by NVIDIA NVVM Compiler
//
// Compiler Build ID: CL-36424714
// Cuda compilation tools, release 13.0, V13.0.88
// Based on NVVM 20.0.0
//

.version 9.0
.target sm_100
.address_size 64

	// .globl	_Z6vecMulPfS_S_i

.visible .entry _Z6vecMulPfS_S_i(
	.param .u64 .ptr .align 1 _Z6vecMulPfS_S_i_param_0,
	.param .u64 .ptr .align 1 _Z6vecMulPfS_S_i_param_1,
	.param .u64 .ptr .align 1 _Z6vecMulPfS_S_i_param_2,
	.param .u32 _Z6vecMulPfS_S_i_param_3
)
{
	.reg .pred 	%p<2>;
	.reg .b32 	%r<6>;
	.reg .b32 	%f<4>;
	.reg .b64 	%rd<11>;

	ld.param.u64 	%rd1, [_Z6vecMulPfS_S_i_param_0];
	ld.param.u64 	%rd2, [_Z6vecMulPfS_S_i_param_1];
	ld.param.u64 	%rd3, [_Z6vecMulPfS_S_i_param_2];
	ld.param.u32 	%r2, [_Z6vecMulPfS_S_i_param_3];
	mov.u32 	%r3, %ctaid.x;
	mov.u32 	%r4, %ntid.x;
	mov.u32 	%r5, %tid.x;
	mad.lo.s32 	%r1, %r3, %r4, %r5;
	setp.ge.s32 	%p1, %r1, %r2;
	@%p1 bra 	$L__BB0_2;
	cvta.to.global.u64 	%rd4, %rd1;
	cvta.to.global.u64 	%rd5, %rd2;
	cvta.to.global.u64 	%rd6, %rd3;
	mul.wide.s32 	%rd7, %r1, 4;
	add.s64 	%rd8, %rd4, %rd7;
	ld.global.f32 	%f1, [%rd8];
	add.s64 	%rd9, %rd5, %rd7;
	ld.global.f32 	%f2, [%rd9];
	mul.f32 	%f3, %f1, %f2;
	add.s64 	%rd10, %rd6, %rd7;
	st.global.f32 	[%rd10], %f3;
$L__BB0_2:
	ret;

}


// ===== COMPILED SASS (sm_100) =====

	.target	sm_100

	.elftype	@"ET_EXEC"


//--------------------- .note.nv.tkinfo           --------------------------
	.section	.note.nv.tkinfo,"",@"SHT_NOTE"
	.sectionflags	@"SHF_NOTE_NV_TKINFO"
	.tkinfo
        /*0018*/ 	.word	0x00000002
        /*0030*/ 	.string	""
        /*0030*/ 	.string	"ptxas"
        /*0030*/ 	.string	"Cuda compilation tools, release 13.0, V13.0.88"
        /*0030*/ 	.string	"Build cuda_13.0.r13.0/compiler.36424714_0"
        /*0030*/ 	.string	"-arch sm_100 -m 64 "



//--------------------- .note.nv.cuinfo           --------------------------
	.section	.note.nv.cuinfo,"",@"SHT_NOTE"
	.sectionflags	@"SHF_NOTE_NV_CUINFO"
        /*0018*/ 	.short	0x0002
        /*001a*/ 	.short	0x0064
        /*001c*/ 	.short	0x0082
	.zero		2


//--------------------- .nv.info                  --------------------------
	.section	.nv.info,"",@"SHT_CUDA_INFO"
	.align	4


	//----- nvinfo : EIATTR_REGCOUNT
	.align		4
        /*0000*/ 	.byte	0x04, 0x2f
        /*0002*/ 	.short	(.L_1 - .L_0)
	.align		4
.L_0:
        /*0004*/ 	.word	index@(_Z6vecMulPfS_S_i)
        /*0008*/ 	.word	0x0000000c


	//----- nvinfo : EIATTR_FRAME_SIZE
	.align		4
.L_1:
        /*000c*/ 	.byte	0x04, 0x11
        /*000e*/ 	.short	(.L_3 - .L_2)
	.align		4
.L_2:
        /*0010*/ 	.word	index@(_Z6vecMulPfS_S_i)
        /*0014*/ 	.word	0x00000000


	//----- nvinfo : EIATTR_MIN_STACK_SIZE
	.align		4
.L_3:
        /*0018*/ 	.byte	0x04, 0x12
        /*001a*/ 	.short	(.L_5 - .L_4)
	.align		4
.L_4:
        /*001c*/ 	.word	index@(_Z6vecMulPfS_S_i)
        /*0020*/ 	.word	0x00000000
.L_5:


//--------------------- .nv.compat                --------------------------
	.section	.nv.compat,"",@"SHT_CUDA_COMPAT_INFO"
	.align	4
        /*0000*/ 	.byte	0x02, 0x09, 0x00, 0x00, 0x02, 0x02, 0x01, 0x00, 0x02, 0x05, 0x05, 0x00, 0x03, 0x07, 0x01, 0x01
        /*0010*/ 	.byte	0x02, 0x03, 0x00, 0x00, 0x02, 0x06, 0x01, 0x00, 0x04, 0x0b, 0x08, 0x00, 0x09, 0x00, 0x00, 0x00
        /*0020*/ 	.byte	0x00, 0x00, 0x00, 0x00


//--------------------- .nv.info._Z6vecMulPfS_S_i --------------------------
	.section	.nv.info._Z6vecMulPfS_S_i,"",@"SHT_CUDA_INFO"
	.sectionflags	@""
	.align	4


	//----- nvinfo : EIATTR_CUDA_API_VERSION
	.align		4
        /*0000*/ 	.byte	0x04, 0x37
        /*0002*/ 	.short	(.L_7 - .L_6)
.L_6:
        /*0004*/ 	.word	0x00000082


	//----- nvinfo : EIATTR_KPARAM_INFO
	.align		4
.L_7:
        /*0008*/ 	.byte	0x04, 0x17
        /*000a*/ 	.short	(.L_9 - .L_8)
.L_8:
        /*000c*/ 	.word	0x00000000
        /*0010*/ 	.short	0x0003
        /*0012*/ 	.short	0x0018
        /*0014*/ 	.byte	0x00, 0xf0, 0x11, 0x00


	//----- nvinfo : EIATTR_KPARAM_INFO
	.align		4
.L_9:
        /*0018*/ 	.byte	0x04, 0x17
        /*001a*/ 	.short	(.L_11 - .L_10)
.L_10:
        /*001c*/ 	.word	0x00000000
        /*0020*/ 	.short	0x0002
        /*0022*/ 	.short	0x0010
        /*0024*/ 	.byte	0x00, 0xf5, 0x21, 0x00


	//----- nvinfo : EIATTR_KPARAM_INFO
	.align		4
.L_11:
        /*0028*/ 	.byte	0x04, 0x17
        /*002a*/ 	.short	(.L_13 - .L_12)
.L_12:
        /*002c*/ 	.word	0x00000000
        /*0030*/ 	.short	0x0001
        /*0032*/ 	.short	0x0008
        /*0034*/ 	.byte	0x00, 0xf5, 0x21, 0x00


	//----- nvinfo : EIATTR_KPARAM_INFO
	.align		4
.L_13:
        /*0038*/ 	.byte	0x04, 0x17
        /*003a*/ 	.short	(.L_15 - .L_14)
.L_14:
        /*003c*/ 	.word	0x00000000
        /*0040*/ 	.short	0x0000
        /*0042*/ 	.short	0x0000
        /*0044*/ 	.byte	0x00, 0xf5, 0x21, 0x00


	//----- nvinfo : EIATTR_SPARSE_MMA_MASK
	.align		4
.L_15:
        /*0048*/ 	.byte	0x03, 0x50
        /*004a*/ 	.short	0x0000


	//----- nvinfo : EIATTR_MAXREG_COUNT
	.align		4
        /*004c*/ 	.byte	0x03, 0x1b
        /*004e*/ 	.short	0x00ff


	//----- nvinfo : EIATTR_MERCURY_ISA_VERSION
	.align		4
        /*0050*/ 	.byte	0x03, 0x5f
        /*0052*/ 	.short	0x0101


	//----- nvinfo : EIATTR_VRC_CTA_INIT_COUNT
	.align		4
        /*0054*/ 	.byte	0x02, 0x4a
	.zero		1
	.zero		1


	//----- nvinfo : EIATTR_EXIT_INSTR_OFFSETS
	.align		4
        /*0058*/ 	.byte	0x04, 0x1c
        /*005a*/ 	.short	(.L_17 - .L_16)


	//   ....[0]....
.L_16:
        /*005c*/ 	.word	0x00000070


	//   ....[1]....
        /*0060*/ 	.word	0x00000130


	//----- nvinfo : EIATTR_CBANK_PARAM_SIZE
	.align		4
.L_17:
        /*0064*/ 	.byte	0x03, 0x19
        /*0066*/ 	.short	0x001c


	//----- nvinfo : EIATTR_PARAM_CBANK
	.align		4
        /*0068*/ 	.byte	0x04, 0x0a
        /*006a*/ 	.short	(.L_19 - .L_18)
	.align		4
.L_18:
        /*006c*/ 	.word	index@(.nv.constant0._Z6vecMulPfS_S_i)
        /*0070*/ 	.short	0x0380
        /*0072*/ 	.short	0x001c


	//----- nvinfo : EIATTR_SW_WAR
	.align		4
.L_19:
        /*0074*/ 	.byte	0x04, 0x36
        /*0076*/ 	.short	(.L_21 - .L_20)
.L_20:
        /*0078*/ 	.word	0x00000008
.L_21:


//--------------------- .nv.callgraph             --------------------------
	.section	.nv.callgraph,"",@"SHT_CUDA_CALLGRAPH"
	.align	4
	.sectionentsize	8
	.align		4
        /*0000*/ 	.word	0x00000000
	.align		4
        /*0004*/ 	.word	0xffffffff
	.align		4
        /*0008*/ 	.word	0x00000000
	.align		4
        /*000c*/ 	.word	0xfffffffe
	.align		4
        /*0010*/ 	.word	0x00000000
	.align		4
        /*0014*/ 	.word	0xfffffffd
	.align		4
        /*0018*/ 	.word	0x00000000
	.align		4
        /*001c*/ 	.word	0xfffffffc


//--------------------- .text._Z6vecMulPfS_S_i    --------------------------
	.section	.text._Z6vecMulPfS_S_i,"ax",@progbits
	.align	128
        .global         _Z6vecMulPfS_S_i
        .type           _Z6vecMulPfS_S_i,@function
        .size           _Z6vecMulPfS_S_i,(.L_x_1 - _Z6vecMulPfS_S_i)
        .other          _Z6vecMulPfS_S_i,@"STO_CUDA_ENTRY STV_DEFAULT"
_Z6vecMulPfS_S_i:
.text._Z6vecMulPfS_S_i:
[----:B------:R-:W-:Y:S01]  /*0000*/  LDC R1, c[0x0][0x37c] ;  /* 0x0000df00ff017b82 */ /* 0x000fe20000000800 */
[----:B------:R-:W0:Y:S07]  /*0010*/  S2R R0, SR_TID.X ;  /* 0x0000000000007919 */ /* 0x000e2e0000002100 */
[----:B------:R-:W0:Y:S01]  /*0020*/  S2UR UR4, SR_CTAID.X ;  /* 0x00000000000479c3 */ /* 0x000e220000002500 */
[----:B------:R-:W1:Y:S07]  /*0030*/  LDCU UR5, c[0x0][0x398] ;  /* 0x00007300ff0577ac */ /* 0x000e6e0008000800 */
[----:B------:R-:W0:Y:S02]  /*0040*/  LDC R9, c[0x0][0x360] ;  /* 0x0000d800ff097b82 */ /* 0x000e240000000800 */
[----:B0-----:R-:W-:-:S05]  /*0050*/  IMAD R9, R9, UR4, R0 ;  /* 0x0000000409097c24 */ /* 0x001fca000f8e0200 */
[----:B-1----:R-:W-:-:S13]  /*0060*/  ISETP.GE.AND P0, PT, R9, UR5, PT ;  /* 0x0000000509007c0c */ /* 0x002fda000bf06270 */
[----:B------:R-:W-:Y:S05]  /*0070*/  @P0 EXIT ;  /* 0x000000000000094d */ /* 0x000fea0003800000 */
[----:B------:R-:W0:Y:S01]  /*0080*/  LDC.64 R2, c[0x0][0x380] ;  /* 0x0000e000ff027b82 */ /* 0x000e220000000a00 */
[----:B------:R-:W1:Y:S07]  /*0090*/  LDCU.64 UR4, c[0x0][0x358] ;  /* 0x00006b00ff0477ac */ /* 0x000e6e0008000a00 */
[----:B------:R-:W2:Y:S08]  /*00a0*/  LDC.64 R4, c[0x0][0x388] ;  /* 0x0000e200ff047b82 */ /* 0x000eb00000000a00 */
[----:B------:R-:W3:Y:S01]  /*00b0*/  LDC.64 R6, c[0x0][0x390] ;  /* 0x0000e400ff067b82 */ /* 0x000ee20000000a00 */
[----:B0-----:R-:W-:-:S06]  /*00c0*/  IMAD.WIDE R2, R9, 0x4, R2 ;  /* 0x0000000409027825 */ /* 0x001fcc00078e0202 */
[----:B-1----:R-:W4:Y:S01]  /*00d0*/  LDG.E R2, desc[UR4][R2.64] ;  /* 0x0000000402027981 */ /* 0x002f22000c1e1900 */
[----:B--2---:R-:W-:-:S06]  /*00e0*/  IMAD.WIDE R4, R9, 0x4, R4 ;  /* 0x0000000409047825 */ /* 0x004fcc00078e0204 */
[----:B------:R-:W4:Y:S01]  /*00f0*/  LDG.E R5, desc[UR4][R4.64] ;  /* 0x0000000404057981 */ /* 0x000f22000c1e1900 */
[----:B---3--:R-:W-:-:S04]  /*0100*/  IMAD.WIDE R6, R9, 0x4, R6 ;  /* 0x0000000409067825 */ /* 0x008fc800078e0206 */
[----:B----4-:R-:W-:-:S05]  /*0110*/  FMUL R9, R2, R5 ;  /* 0x0000000502097220 */ /* 0x010fca0000400000 */
[----:B------:R-:W-:Y:S01]  /*0120*/  STG.E desc[UR4][R6.64], R9 ;  /* 0x0000000906007986 */ /* 0x000fe2000c101904 */
[----:B------:R-:W-:Y:S05]  /*0130*/  EXIT ;  /* 0x000000000000794d */ /* 0x000fea0003800000 */
.L_x_0:
[----:B------:R-:W-:-:S00]  /*0140*/  BRA `(.L_x_0) ;  /* 0xfffffffc00fc7947 */ /* 0x000fc0000383ffff */
[----:B------:R-:W-:-:S00]  /*0150*/  NOP ;  /* 0x0000000000007918 */ /* 0x000fc00000000000 */
        /* <DEDUP_REMOVED lines=10> */
.L_x_1:


//--------------------- .nv.shared.reserved.0     --------------------------
	.section	.nv.shared.reserved.0,"aw",@nobits
	.weak		__nv_reservedSMEM_offset_0_alias
	.size		__nv_reservedSMEM_offset_0_alias, 0, 64
	.other		__nv_reservedSMEM_offset_0_alias,@"STO_CUDA_RESERVED_SHARED STV_DEFAULT"
__nv_reservedSMEM_offset_0_alias:
	.zero		0
	.zero		64


//--------------------- .nv.constant0._Z6vecMulPfS_S_i --------------------------
	.section	.nv.constant0._Z6vecMulPfS_S_i,"a",@progbits
	.sectionflags	@""
	.align	4
.nv.constant0._Z6vecMulPfS_S_i:
	.zero		924


//--------------------- SYMBOLS --------------------------

	.type		.nv.reservedSmem.offset0,@object
	.size		.nv.reservedSmem.offset0,0x4
